	.headerflags	@"EF_CUDA_TEXMODE_UNIFIED EF_CUDA_64BIT_ADDRESS EF_CUDA_ACCELERATORS EF_CUDA_SM90 EF_CUDA_VIRTUAL_SM(EF_CUDA_SM90)"
	.elftype	@"ET_EXEC"


//--------------------- .nv.info                  --------------------------
	.section	.nv.info,"",@"SHT_CUDA_INFO"
	.align	4


	//----- nvinfo : EIATTR_REGCOUNT
	.align		4
        /*0000*/ 	.byte	0x04, 0x2f
        /*0002*/ 	.short	(.L_2 - .L_1)
	.align		4
.L_1:
        /*0004*/ 	.word	index@(triton_poi_fused_add_convolution_elu_mul_6)
        /*0008*/ 	.word	0x00000014


	//----- nvinfo : EIATTR_MIN_STACK_SIZE
	.align		4
.L_2:
        /*000c*/ 	.byte	0x04, 0x12
        /*000e*/ 	.short	(.L_4 - .L_3)
	.align		4
.L_3:
        /*0010*/ 	.word	index@(triton_poi_fused_add_convolution_elu_mul_6)
        /*0014*/ 	.word	0x00000000


	//----- nvinfo : EIATTR_FRAME_SIZE
	.align		4
.L_4:
        /*0018*/ 	.byte	0x04, 0x11
        /*001a*/ 	.short	(.L_6 - .L_5)
	.align		4
.L_5:
        /*001c*/ 	.word	index@(triton_poi_fused_add_convolution_elu_mul_6)
        /*0020*/ 	.word	0x00000000


	//----- nvinfo : EIATTR_MIN_STACK_SIZE
	.align		4
.L_6:
        /*0024*/ 	.byte	0x04, 0x12
        /*0026*/ 	.short	(.L_8 - .L_7)
	.align		4
.L_7:
        /*0028*/ 	.word	index@(triton_poi_fused_add_convolution_elu_mul_6)
        /*002c*/ 	.word	0x00000000
.L_8:


//--------------------- .nv.info.triton_poi_fused_add_convolution_elu_mul_6 --------------------------
	.section	.nv.info.triton_poi_fused_add_convolution_elu_mul_6,"",@"SHT_CUDA_INFO"
	.sectionflags	@""
	.align	4


	//----- nvinfo : EIATTR_CUDA_API_VERSION
	.align		4
        /*0000*/ 	.byte	0x04, 0x37
        /*0002*/ 	.short	(.L_10 - .L_9)
.L_9:
        /*0004*/ 	.word	0x0000007c


	//----- nvinfo : EIATTR_KPARAM_INFO
	.align		4
.L_10:
        /*0008*/ 	.byte	0x04, 0x17
        /*000a*/ 	.short	(.L_12 - .L_11)
.L_11:
        /*000c*/ 	.word	0x00000000
        /*0010*/ 	.short	0x0005
        /*0012*/ 	.short	0x0028
        /*0014*/ 	.byte	0x00, 0xf0, 0x11, 0x00


	//----- nvinfo : EIATTR_KPARAM_INFO
	.align		4
.L_12:
        /*0018*/ 	.byte	0x04, 0x17
        /*001a*/ 	.short	(.L_14 - .L_13)
.L_13:
        /*001c*/ 	.word	0x00000000
        /*0020*/ 	.short	0x0004
        /*0022*/ 	.short	0x0020
        /*0024*/ 	.byte	0x00, 0xf4, 0x21, 0x00


	//----- nvinfo : EIATTR_KPARAM_INFO
	.align		4
.L_14:
        /*0028*/ 	.byte	0x04, 0x17
        /*002a*/ 	.short	(.L_16 - .L_15)
.L_15:
        /*002c*/ 	.word	0x00000000
        /*0030*/ 	.short	0x0003
        /*0032*/ 	.short	0x0018
        /*0034*/ 	.byte	0x00, 0xf4, 0x21, 0x00


	//----- nvinfo : EIATTR_KPARAM_INFO
	.align		4
.L_16:
        /*0038*/ 	.byte	0x04, 0x17
        /*003a*/ 	.short	(.L_18 - .L_17)
.L_17:
        /*003c*/ 	.word	0x00000000
        /*0040*/ 	.short	0x0002
        /*0042*/ 	.short	0x0010
        /*0044*/ 	.byte	0x00, 0xf4, 0x21, 0x00


	//----- nvinfo : EIATTR_KPARAM_INFO
	.align		4
.L_18:
        /*0048*/ 	.byte	0x04, 0x17
        /*004a*/ 	.short	(.L_20 - .L_19)
.L_19:
        /*004c*/ 	.word	0x00000000
        /*0050*/ 	.short	0x0001
        /*0052*/ 	.short	0x0008
        /*0054*/ 	.byte	0x00, 0xf4, 0x21, 0x00


	//----- nvinfo : EIATTR_KPARAM_INFO
	.align		4
.L_20:
        /*0058*/ 	.byte	0x04, 0x17
        /*005a*/ 	.short	(.L_22 - .L_21)
.L_21:
        /*005c*/ 	.word	0x00000000
        /*0060*/ 	.short	0x0000
        /*0062*/ 	.short	0x0000
        /*0064*/ 	.byte	0x00, 0xf4, 0x21, 0x00


	//----- nvinfo : EIATTR_SPARSE_MMA_MASK
	.align		4
.L_22:
        /*0068*/ 	.byte	0x03, 0x50
        /*006a*/ 	.short	0x0000


	//----- nvinfo : EIATTR_MAXREG_COUNT
	.align		4
        /*006c*/ 	.byte	0x03, 0x1b
        /*006e*/ 	.short	0x00ff


	//----- nvinfo : EIATTR_EXIT_INSTR_OFFSETS
	.align		4
        /*0070*/ 	.byte	0x04, 0x1c
        /*0072*/ 	.short	(.L_24 - .L_23)


	//   ....[0]....
.L_23:
        /*0074*/ 	.word	0x00000570


	//----- nvinfo : EIATTR_REQNTID
	.align		4
.L_24:
        /*0078*/ 	.byte	0x04, 0x10
        /*007a*/ 	.short	(.L_26 - .L_25)
.L_25:
        /*007c*/ 	.word	0x00000100
        /*0080*/ 	.word	0x00000001
        /*0084*/ 	.word	0x00000001


	//----- nvinfo : EIATTR_CBANK_PARAM_SIZE
	.align		4
.L_26:
        /*0088*/ 	.byte	0x03, 0x19
        /*008a*/ 	.short	0x002c


	//----- nvinfo : EIATTR_PARAM_CBANK
	.align		4
        /*008c*/ 	.byte	0x04, 0x0a
        /*008e*/ 	.short	(.L_28 - .L_27)
	.align		4
.L_27:
        /*0090*/ 	.word	index@(.nv.constant0.triton_poi_fused_add_convolution_elu_mul_6)
        /*0094*/ 	.short	0x0210
        /*0096*/ 	.short	0x002c


	//----- nvinfo : EIATTR_SW_WAR
	.align		4
.L_28:
        /*0098*/ 	.byte	0x04, 0x36
        /*009a*/ 	.short	(.L_30 - .L_29)
.L_29:
        /*009c*/ 	.word	0x00000008
.L_30:


//--------------------- .nv.callgraph             --------------------------
	.section	.nv.callgraph,"",@"SHT_CUDA_CALLGRAPH"
	.align	4
	.sectionentsize	8
	.align		4
        /*0000*/ 	.word	0x00000000
	.align		4
        /*0004*/ 	.word	0xffffffff
	.align		4
        /*0008*/ 	.word	0x00000000
	.align		4
        /*000c*/ 	.word	0xfffffffe
	.align		4
        /*0010*/ 	.word	0x00000000
	.align		4
        /*0014*/ 	.word	0xfffffffd
	.align		4
        /*0018*/ 	.word	0x00000000
	.align		4
        /*001c*/ 	.word	0xfffffffc


//--------------------- .nv.constant4             --------------------------
	.section	.nv.constant4,"a",@progbits
	.align	8
	.align		8
.nv.constant4:
        /*0000*/ 	.dword	_$_str


//--------------------- .text.triton_poi_fused_add_convolution_elu_mul_6 --------------------------
	.section	.text.triton_poi_fused_add_convolution_elu_mul_6,"ax",@progbits
	.align	128
        .global         triton_poi_fused_add_convolution_elu_mul_6
        .type           triton_poi_fused_add_convolution_elu_mul_6,@function
        .size           triton_poi_fused_add_convolution_elu_mul_6,(.L_x_1 - triton_poi_fused_add_convolution_elu_mul_6)
        .other          triton_poi_fused_add_convolution_elu_mul_6,@"STO_CUDA_ENTRY STV_DEFAULT"
triton_poi_fused_add_convolution_elu_mul_6:
.text.triton_poi_fused_add_convolution_elu_mul_6:
[----:B------:R-:W-:Y:S01]  /*0000*/  LDC R1, c[0x0][0x28] ;  /* 0x00000a00ff017b82 */ /* 0x000fe20000000800 */
[----:B------:R-:W1:Y:S07]  /*0010*/  S2R R0, SR_TID.X ;  /* 0x0000000000007919 */ /* 0x000e6e0000002100 */
[----:B------:R-:W2:Y:S01]  /*0020*/  LDC.64 R6, c[0x0][0x218] ;  /* 0x00008600ff067b82 */ /* 0x000ea20000000a00 */
[----:B------:R-:W-:Y:S01]  /*0030*/  ULDC.64 UR4, c[0x0][0x208] ;  /* 0x0000820000047ab9 */ /* 0x000fe20000000a00 */
[----:B------:R-:W3:Y:S06]  /*0040*/  S2R R11, SR_CTAID.X ;  /* 0x00000000000b7919 */ /* 0x000eec0000002500 */
[----:B------:R-:W4:Y:S08]  /*0050*/  LDC.64 R2, c[0x0][0x210] ;  /* 0x00008400ff027b82 */ /* 0x000f300000000a00 */
[----:B------:R-:W5:Y:S08]  /*0060*/  LDC.64 R8, c[0x0][0x220] ;  /* 0x00008800ff087b82 */ /* 0x000f700000000a00 */
[----:B------:R-:W5:Y:S01]  /*0070*/  LDC.64 R4, c[0x0][0x228] ;  /* 0x00008a00ff047b82 */ /* 0x000f620000000a00 */
[----:B-1----:R-:W-:-:S04]  /*0080*/  SHF.L.U32 R0, R0, 0x1, RZ ;  /* 0x0000000100007819 */ /* 0x002fc800000006ff */
[----:B------:R-:W-:Y:S02]  /*0090*/  LOP3.LUT R0, R0, 0x1fe, RZ, 0xc0, !PT ;  /* 0x000001fe00007812 */ /* 0x000fe400078ec0ff */
[----:B---3--:R-:W-:Y:S02]  /*00a0*/  SHF.R.S32.HI R10, RZ, 0x16, R11 ;  /* 0x00000016ff0a7819 */ /* 0x008fe4000001140b */
[----:B------:R-:W-:Y:S02]  /*00b0*/  LEA R0, R11, R0, 0x9 ;  /* 0x000000000b007211 */ /* 0x000fe400078e48ff */
[----:B------:R-:W-:-:S03]  /*00c0*/  SGXT R11, R10, 0x1 ;  /* 0x000000010a0b781a */ /* 0x000fc60000000200 */
[----:B----4-:R-:W-:Y:S01]  /*00d0*/  IMAD.WIDE R2, R0, 0x4, R2 ;  /* 0x0000000400027825 */ /* 0x010fe200078e0202 */
[----:B------:R-:W-:-:S04]  /*00e0*/  LEA.HI R11, R11, R0, RZ, 0x6 ;  /* 0x000000000b0b7211 */ /* 0x000fc800078f30ff */
[----:B------:R-:W-:-:S04]  /*00f0*/  LOP3.LUT R11, R11, 0xffffffc0, RZ, 0xc0, !PT ;  /* 0xffffffc00b0b7812 */ /* 0x000fc800078ec0ff */
[----:B------:R-:W-:-:S05]  /*0100*/  IADD3 R13, R0, -R11, RZ ;  /* 0x8000000b000d7210 */ /* 0x000fca0007ffe0ff */
[----:B--2---:R-:W-:-:S04]  /*0110*/  IMAD.WIDE R10, R13, 0x4, R6 ;  /* 0x000000040d0a7825 */ /* 0x004fc800078e0206 */
[C---:B-----5:R-:W-:Y:S02]  /*0120*/  IMAD.WIDE R8, R13.reuse, 0x4, R8 ;  /* 0x000000040d087825 */ /* 0x060fe400078e0208 */
[----:B------:R-:W2:Y:S02]  /*0130*/  LDG.E.EL.64 R10, desc[UR4][R10.64] ;  /* 0x000000040a0a7981 */ /* 0x000ea4000c2e1b00 */
[----:B0-----:R-:W-:Y:S02]  /*0140*/  IMAD.WIDE R12, R13, 0x4, R4 ;  /* 0x000000040d0c7825 */ /* 0x001fe400078e0204 */
[----:B------:R-:W2:Y:S04]  /*0150*/  LDG.E.64 R4, desc[UR4][R2.64] ;  /* 0x0000000402047981 */ /* 0x000ea8000c1e1b00 */
[----:B------:R-:W3:Y:S04]  /*0160*/  LDG.E.EL.64 R6, desc[UR4][R8.64] ;  /* 0x0000000408067981 */ /* 0x000ee8000c2e1b00 */
[----:B------:R-:W3:Y:S01]  /*0170*/  LDG.E.EL.64 R12, desc[UR4][R12.64] ;  /* 0x000000040c0c7981 */ /* 0x000ee2000c2e1b00 */
[----:B--2---:R-:W-:Y:S01]  /*0180*/  FADD R4, R4, R10 ;  /* 0x0000000a04047221 */ /* 0x004fe20000000000 */
[----:B------:R-:W-:-:S03]  /*0190*/  FADD R5, R5, R11 ;  /* 0x0000000b05057221 */ /* 0x000fc60000000000 */
[----:B---3--:R-:W-:Y:S01]  /*01a0*/  FFMA R6, R6, R4, R12 ;  /* 0x0000000406067223 */ /* 0x008fe2000000000c */
[----:B------:R-:W-:-:S03]  /*01b0*/  FFMA R7, R7, R5, R13 ;  /* 0x0000000507077223 */ /* 0x000fc6000000000d */
[----:B------:R-:W-:Y:S01]  /*01c0*/  FMUL R14, R6, 1.4426950216293334961 ;  /* 0x3fb8aa3b060e7820 */ /* 0x000fe20000400000 */
[----:B------:R-:W-:-:S05]  /*01d0*/  FMUL R15, R7, 1.4426950216293334961 ;  /* 0x3fb8aa3b070f7820 */ /* 0x000fca0000400000 */
[----:B------:R-:W0:Y:S01]  /*01e0*/  FRND R14, R14 ;  /* 0x0000000e000e7307 */ /* 0x000e220000201000 */
[----:B------:R-:W-:Y:S01]  /*01f0*/  FADD.FTZ R10, |R6|, -RZ ;  /* 0x800000ff060a7221 */ /* 0x000fe20000010200 */
[----:B------:R-:W-:-:S06]  /*0200*/  FADD.FTZ R8, |R7|, -RZ ;  /* 0x800000ff07087221 */ /* 0x000fcc0000010200 */
[----:B------:R-:W1:Y:S01]  /*0210*/  FRND R15, R15 ;  /* 0x0000000f000f7307 */ /* 0x000e620000201000 */
[----:B------:R-:W-:Y:S02]  /*0220*/  FSETP.GEU.AND P0, PT, R10, 0.40999999642372131348, PT ;  /* 0x3ed1eb850a00780b */ /* 0x000fe40003f0e000 */
[----:B------:R-:W-:Y:S01]  /*0230*/  FSETP.GEU.AND P1, PT, R8, 0.40999999642372131348, PT ;  /* 0x3ed1eb850800780b */ /* 0x000fe20003f2e000 */
[----:B------:R-:W-:Y:S01]  /*0240*/  HFMA2.MMA R13, -RZ, RZ, 0.83837890625, -4044 ;  /* 0x3ab5ebe6ff0d7435 */ /* 0x000fe200000001ff */
[----:B0-----:R-:W-:-:S04]  /*0250*/  FSEL R9, R14, RZ, P0 ;  /* 0x000000ff0e097208 */ /* 0x001fc80000000000 */
[----:B------:R-:W-:Y:S02]  /*0260*/  FSETP.NEU.AND P4, PT, R9, 128, PT ;  /* 0x430000000900780b */ /* 0x000fe40003f8d000 */
[----:B-1----:R-:W-:Y:S01]  /*0270*/  FSEL R8, R15, RZ, P1 ;  /* 0x000000ff0f087208 */ /* 0x002fe20000800000 */
[C---:B------:R-:W-:Y:S01]  /*0280*/  FFMA.FTZ R12, -R9.reuse, 0.693145751953125, R6 ;  /* 0x3f317200090c7823 */ /* 0x040fe20000010106 */
[----:B------:R-:W-:-:S03]  /*0290*/  FSEL R10, R9, 127, P4 ;  /* 0x42fe0000090a7808 */ /* 0x000fc60002000000 */
[C---:B------:R-:W-:Y:S01]  /*02a0*/  FFMA.FTZ R11, -R8.reuse, 0.693145751953125, R7 ;  /* 0x3f317200080b7823 */ /* 0x040fe20000010107 */
[----:B------:R-:W-:Y:S01]  /*02b0*/  FFMA.FTZ R9, -R9, 1.428606765330187045e-06, R12 ;  /* 0x35bfbe8e09097823 */ /* 0x000fe2000001010c */
[C---:B------:R-:W-:Y:S02]  /*02c0*/  FSETP.NEU.AND P2, PT, R8.reuse, 128, PT ;  /* 0x430000000800780b */ /* 0x040fe40003f4d000 */
[C---:B------:R-:W-:Y:S01]  /*02d0*/  FFMA.FTZ R16, -R8.reuse, 1.428606765330187045e-06, R11 ;  /* 0x35bfbe8e08107823 */ /* 0x040fe2000001010b */
[CC--:B------:R-:W-:Y:S01]  /*02e0*/  FFMA.FTZ R14, R9.reuse, R13.reuse, 0.0083824126049876213074 ;  /* 0x3c095663090e7423 */ /* 0x0c0fe2000001000d */
[----:B------:R-:W-:Y:S02]  /*02f0*/  FSEL R11, R8, 127, P2 ;  /* 0x42fe0000080b7808 */ /* 0x000fe40001000000 */
[C---:B------:R-:W-:Y:S01]  /*0300*/  FFMA.FTZ R13, R16.reuse, R13, 0.0083824126049876213074 ;  /* 0x3c095663100d7423 */ /* 0x040fe2000001000d */
[C---:B------:R-:W-:Y:S01]  /*0310*/  FFMA.FTZ R14, R9.reuse, R14, 0.041667830199003219604 ;  /* 0x3d2aabe3090e7423 */ /* 0x040fe2000001000e */
[----:B------:R-:W0:Y:S02]  /*0320*/  MUFU.EX2 R12, R10 ;  /* 0x0000000a000c7308 */ /* 0x000e240000000800 */
[----:B------:R-:W-:Y:S01]  /*0330*/  FFMA.FTZ R15, R16, R13, 0.041667830199003219604 ;  /* 0x3d2aabe3100f7423 */ /* 0x000fe2000001000d */
[----:B------:R-:W-:-:S05]  /*0340*/  FFMA.FTZ R14, R9, R14, 0.16666397452354431152 ;  /* 0x3e2aa9f6090e7423 */ /* 0x000fca000001000e */
[----:B------:R-:W1:Y:S01]  /*0350*/  MUFU.EX2 R13, R11 ;  /* 0x0000000b000d7308 */ /* 0x000e620000000800 */
[----:B------:R-:W-:Y:S01]  /*0360*/  FFMA.FTZ R15, R16, R15, 0.16666397452354431152 ;  /* 0x3e2aa9f6100f7423 */ /* 0x000fe2000001000f */
[----:B------:R-:W-:-:S03]  /*0370*/  FFMA.FTZ R14, R9, R14, 0.49999994039535522461 ;  /* 0x3efffffe090e7423 */ /* 0x000fc6000001000e */
[----:B------:R-:W-:Y:S01]  /*0380*/  FFMA.FTZ R15, R16, R15, 0.49999994039535522461 ;  /* 0x3efffffe100f7423 */ /* 0x000fe2000001000f */
[----:B------:R-:W-:-:S03]  /*0390*/  FMUL R14, R9, R14 ;  /* 0x0000000e090e7220 */ /* 0x000fc60000400000 */
[C---:B------:R-:W-:Y:S01]  /*03a0*/  FMUL R17, R16.reuse, R15 ;  /* 0x0000000f10117220 */ /* 0x040fe20000400000 */
[----:B------:R-:W-:Y:S02]  /*03b0*/  FFMA.FTZ R15, R9, R14, R9 ;  /* 0x0000000e090f7223 */ /* 0x000fe40000010009 */
[----:B------:R-:W2:Y:S01]  /*03c0*/  LDC.64 R8, c[0x0][0x230] ;  /* 0x00008c00ff087b82 */ /* 0x000ea20000000a00 */
[----:B------:R-:W-:Y:S01]  /*03d0*/  FFMA.FTZ R16, R16, R17, R16 ;  /* 0x0000001110107223 */ /* 0x000fe20000010010 */
[----:B0-----:R-:W-:Y:S01]  /*03e0*/  FADD R17, R12, -1 ;  /* 0xbf8000000c117421 */ /* 0x001fe20000000000 */
[C---:B-1----:R-:W-:Y:S01]  /*03f0*/  FADD R14, R13.reuse, -1 ;  /* 0xbf8000000d0e7421 */ /* 0x042fe20000000000 */
[----:B------:R-:W-:Y:S02]  /*0400*/  FSETP.NEU.AND P1, PT, R6, RZ, PT ;  /* 0x000000ff0600720b */ /* 0x000fe40003f2d000 */
[----:B------:R-:W-:Y:S01]  /*0410*/  FFMA.FTZ R12, R12, R15, R17 ;  /* 0x0000000f0c0c7223 */ /* 0x000fe20000010011 */
[----:B------:R-:W-:Y:S01]  /*0420*/  FFMA.FTZ R13, R13, R16, R14 ;  /* 0x000000100d0d7223 */ /* 0x000fe2000001000e */
[----:B------:R-:W-:-:S02]  /*0430*/  FSETP.NEU.AND P0, PT, R7, RZ, PT ;  /* 0x000000ff0700720b */ /* 0x000fc40003f0d000 */
[----:B------:R-:W-:Y:S01]  /*0440*/  FSETP.GT.AND P3, PT, R11, 128, PT ;  /* 0x430000000b00780b */ /* 0x000fe20003f64000 */
[----:B------:R-:W-:Y:S01]  /*0450*/  @!P2 FADD R13, R13, R13 ;  /* 0x0000000d0d0da221 */ /* 0x000fe20000000000 */
[----:B------:R-:W-:Y:S01]  /*0460*/  @!P4 FADD R12, R12, R12 ;  /* 0x0000000c0c0cc221 */ /* 0x000fe20000000000 */
[C---:B------:R-:W-:Y:S02]  /*0470*/  FSETP.GT.AND P4, PT, R10.reuse, 128, PT ;  /* 0x430000000a00780b */ /* 0x040fe40003f84000 */
[----:B------:R-:W-:Y:S02]  /*0480*/  FSETP.GEU.AND P2, PT, R11, -25, PT ;  /* 0xc1c800000b00780b */ /* 0x000fe40003f4e000 */
[----:B------:R-:W-:Y:S02]  /*0490*/  FSEL R13, R13, +INF , !P3 ;  /* 0x7f8000000d0d7808 */ /* 0x000fe40005800000 */
[----:B------:R-:W-:Y:S02]  /*04a0*/  FSETP.GEU.AND P3, PT, R10, -25, PT ;  /* 0xc1c800000a00780b */ /* 0x000fe40003f6e000 */
[----:B------:R-:W-:Y:S01]  /*04b0*/  FSEL R12, R12, +INF , !P4 ;  /* 0x7f8000000c0c7808 */ /* 0x000fe20006000000 */
[----:B------:R-:W-:Y:S01]  /*04c0*/  FADD R11, R6, R6 ;  /* 0x00000006060b7221 */ /* 0x000fe20000000000 */
[----:B------:R-:W-:Y:S01]  /*04d0*/  FSEL R10, R13, -1, P2 ;  /* 0xbf8000000d0a7808 */ /* 0x000fe20001000000 */
[----:B------:R-:W-:Y:S01]  /*04e0*/  @!P0 FADD R10, R7, R7 ;  /* 0x00000007070a8221 */ /* 0x000fe20000000000 */
[----:B------:R-:W-:-:S02]  /*04f0*/  @P1 FSEL R11, R12, -1, P3 ;  /* 0xbf8000000c0b1808 */ /* 0x000fc40001800000 */
[----:B------:R-:W-:Y:S02]  /*0500*/  FSETP.GT.AND P1, PT, R6, RZ, PT ;  /* 0x000000ff0600720b */ /* 0x000fe40003f24000 */
[C---:B------:R-:W-:Y:S01]  /*0510*/  FSETP.GT.AND P0, PT, R7.reuse, RZ, PT ;  /* 0x000000ff0700720b */ /* 0x040fe20003f04000 */
[----:B--2---:R-:W-:Y:S01]  /*0520*/  IMAD.WIDE R8, R0, 0x4, R8 ;  /* 0x0000000400087825 */ /* 0x004fe200078e0208 */
[----:B------:R-:W-:Y:S02]  /*0530*/  FSEL R6, R6, R11, P1 ;  /* 0x0000000b06067208 */ /* 0x000fe40000800000 */
[----:B------:R-:W-:Y:S01]  /*0540*/  FSEL R7, R7, R10, P0 ;  /* 0x0000000a07077208 */ /* 0x000fe20000000000 */
[----:B------:R-:W-:Y:S04]  /*0550*/  STG.E.64 desc[UR4][R2.64], R4 ;  /* 0x0000000402007986 */ /* 0x000fe8000c101b04 */
[----:B------:R-:W-:Y:S01]  /*0560*/  STG.E.64 desc[UR4][R8.64], R6 ;  /* 0x0000000608007986 */ /* 0x000fe2000c101b04 */
[----:B------:R-:W-:Y:S05]  /*0570*/  EXIT ;  /* 0x000000000000794d */ /* 0x000fea0003800000 */
.L_x_0:
[----:B------:R-:W-:-:S00]  /*0580*/  BRA `(.L_x_0) ;  /* 0xfffffffc00fc7947 */ /* 0x000fc0000383ffff */
[----:B------:R-:W-:-:S00]  /*0590*/  NOP ;  /* 0x0000000000007918 */ /* 0x000fc00000000000 */
        /* <DEDUP_REMOVED lines=14> */
.L_x_1:


//--------------------- .nv.global.init           --------------------------
	.section	.nv.global.init,"aw",@progbits
.nv.global.init:
	.type		_$_str,@object
	.size		_$_str,(.L_0 - _$_str)
_$_str:
        /*0000*/ 	.byte	0x5f, 0x5f, 0x43, 0x55, 0x44, 0x41, 0x5f, 0x46, 0x54, 0x5a, 0x00
.L_0:


//--------------------- .nv.constant0.triton_poi_fused_add_convolution_elu_mul_6 --------------------------
	.section	.nv.constant0.triton_poi_fused_add_convolution_elu_mul_6,"a",@progbits
	.sectionflags	@""
	.align	4
.nv.constant0.triton_poi_fused_add_convolution_elu_mul_6:
	.zero		572
